      .version 3.1
      .target sm_35
      .address_size 64

      // Cray Fortran : Version 8.3.4  (u83056f83186i83169p83291a83009z83291)

      .file	1	"/lustre/atlas/scratch/mmin/nti104/nek5_r1039_acc/nek5_r1039_acc/subs1.f"

      .entry sethlm_acc_$ck_L2850_1(
               .param .f64 $$_arg_dtbd_t31,
               .param .s32 $$_arg_ntot1_t32,
               .param .s64 $$arg_ptr_acc_vtrans_t8_t33,
               .param .s64 $$arg_ptr_acc_h2_t10_t34,
               .param .s64 $$arg_ptr_acc_param_t14_t35,
               .param .s32 $$_arg_acc_ifield_t18_t36 )
      {
      .reg .pred %p<3>;
      .reg .b32  %b<3>;
      .reg .s32  %s<5>;
      .reg .s64  %sd<8>;
      .reg .u32  %u<4>;
      .reg .f64  %fd<5>;
      //
      .loc                 1  2850  0
      .loc                 1  2851  0
      ld.param.s32         %s1, [$$_arg_ntot1_t32];    // subs1.f:2851 : $$mr_ntot1_35_t30
      setp.le.s32          %p1, %s1, 0;                // subs1.f:2851
      @%p1 bra             $sethlm_acc_$ck_L2850_1__l90__;// subs1.f:2851
      .loc                 1  2851  0
      mov.u32              %u1, %ntid.x;               // subs1.f:2851
      mov.u32              %u2, %ctaid.x;              // subs1.f:2851
      mov.u32              %u3, %tid.x;                // subs1.f:2851
      mad.lo.u32           %s2, %u1, %u2, %u3;         // subs1.f:2851 : $$id_t17
      setp.ge.s32          %p2, %s2, %s1;              // subs1.f:2851
      @%p2 bra             $sethlm_acc_$ck_L2850_1__l90__;// subs1.f:2851
      .loc                 1  2852  0
      ld.param.s32         %s3, [$$_arg_acc_ifield_t18_t36];// subs1.f:2852 : $$_arg_acc_ifield_t18_t36
      mad.lo.s32           %s4, 209920, %s3, %s2;      // subs1.f:2852
      shl.b32              %b1, %s4, 3;                // subs1.f:2852
      cvt.s64.s32          %sd1, %b1;                  // subs1.f:2852
      ld.param.s64         %sd2, [$$arg_ptr_acc_vtrans_t8_t33];// subs1.f:2852 : $$arg_ptr_acc_vtrans_t8_t33
      add.s64              %sd3, %sd2, %sd1;           // subs1.f:2852
      ld.param.s64         %sd4, [$$arg_ptr_acc_param_t14_t35];// subs1.f:2852 : $$arg_ptr_acc_param_t14_t35
      ld.global.nc.f64     %fd1, [%sd4 + 848];         // subs1.f:2852 : 106[$$arg_ptr_acc_param_t14_t35,0,ex].L
      ld.param.f64         %fd2, [$$_arg_dtbd_t31];    // subs1.f:2852 : $$_arg_dtbd_t31
      ld.global.nc.f64     %fd3, [%sd3 + -1679360];    // subs1.f:2852 : -209920[$$arg_ptr_acc_vtrans_t8_t33,_madd(209920,$$_arg_acc_ifield_t18_t36,$$id_t17),ex].L
      mad.rn.f64           %fd4, %fd2, %fd3, %fd1;     // subs1.f:2852
      shl.b32              %b2, %s2, 3;                // subs1.f:2852
      cvt.s64.s32          %sd5, %b2;                  // subs1.f:2852
      ld.param.s64         %sd6, [$$arg_ptr_acc_h2_t10_t34];// subs1.f:2852 : $$arg_ptr_acc_h2_t10_t34
      add.s64              %sd7, %sd6, %sd5;           // subs1.f:2852
      st.global.f64        [%sd7], %fd4;               // subs1.f:2852 : 0[$$arg_ptr_acc_h2_t10_t34,$$id_t17].L
$sethlm_acc_$ck_L2850_1__l90__:
      exit;
      } // sethlm_acc_$ck_L2850_1



// ===== COMPILED SASS (sm_100) =====

	.target	sm_100

	.elftype	@"ET_EXEC"


//--------------------- .note.nv.tkinfo           --------------------------
	.section	.note.nv.tkinfo,"",@"SHT_NOTE"
	.sectionflags	@"SHF_NOTE_NV_TKINFO"
	.tkinfo
        /*0018*/ 	.word	0x00000002
        /*0030*/ 	.string	""
        /*0030*/ 	.string	"ptxas"
        /*0030*/ 	.string	"Cuda compilation tools, release 13.0, V13.0.88"
        /*0030*/ 	.string	"Build cuda_13.0.r13.0/compiler.36424714_0"
        /*0030*/ 	.string	"-arch sm_100 "



//--------------------- .note.nv.cuinfo           --------------------------
	.section	.note.nv.cuinfo,"",@"SHT_NOTE"
	.sectionflags	@"SHF_NOTE_NV_CUINFO"
        /*0018*/ 	.short	0x0002
        /*001a*/ 	.short	0x0023
        /*001c*/ 	.short	0x0082
	.zero		2


//--------------------- .nv.info                  --------------------------
	.section	.nv.info,"",@"SHT_CUDA_INFO"
	.align	4


	//----- nvinfo : EIATTR_REGCOUNT
	.align		4
        /*0000*/ 	.byte	0x04, 0x2f
        /*0002*/ 	.short	(.L_1 - .L_0)
	.align		4
.L_0:
        /*0004*/ 	.word	index@(sethlm_acc_$ck_L2850_1)
        /*0008*/ 	.word	0x0000000c


	//----- nvinfo : EIATTR_FRAME_SIZE
	.align		4
.L_1:
        /*000c*/ 	.byte	0x04, 0x11
        /*000e*/ 	.short	(.L_3 - .L_2)
	.align		4
.L_2:
        /*0010*/ 	.word	index@(sethlm_acc_$ck_L2850_1)
        /*0014*/ 	.word	0x00000000


	//----- nvinfo : EIATTR_MIN_STACK_SIZE
	.align		4
.L_3:
        /*0018*/ 	.byte	0x04, 0x12
        /*001a*/ 	.short	(.L_5 - .L_4)
	.align		4
.L_4:
        /*001c*/ 	.word	index@(sethlm_acc_$ck_L2850_1)
        /*0020*/ 	.word	0x00000000
.L_5:


//--------------------- .nv.compat                --------------------------
	.section	.nv.compat,"",@"SHT_CUDA_COMPAT_INFO"
	.align	4
        /*0000*/ 	.byte	0x02, 0x09, 0x00, 0x00, 0x02, 0x02, 0x01, 0x00, 0x02, 0x05, 0x05, 0x00, 0x03, 0x07, 0x01, 0x01
        /*0010*/ 	.byte	0x02, 0x03, 0x00, 0x00, 0x02, 0x06, 0x01, 0x00, 0x04, 0x0b, 0x08, 0x00, 0x01, 0x00, 0x00, 0x00
        /*0020*/ 	.byte	0x00, 0x00, 0x00, 0x00


//--------------------- .nv.info.sethlm_acc_$ck_L2850_1 --------------------------
	.section	.nv.info.sethlm_acc_$ck_L2850_1,"",@"SHT_CUDA_INFO"
	.sectionflags	@""
	.align	4


	//----- nvinfo : EIATTR_CUDA_API_VERSION
	.align		4
        /*0000*/ 	.byte	0x04, 0x37
        /*0002*/ 	.short	(.L_7 - .L_6)
.L_6:
        /*0004*/ 	.word	0x00000082


	//----- nvinfo : EIATTR_KPARAM_INFO
	.align		4
.L_7:
        /*0008*/ 	.byte	0x04, 0x17
        /*000a*/ 	.short	(.L_9 - .L_8)
.L_8:
        /*000c*/ 	.word	0x00000000
        /*0010*/ 	.short	0x0005
        /*0012*/ 	.short	0x0028
        /*0014*/ 	.byte	0x00, 0xf0, 0x11, 0x00


	//----- nvinfo : EIATTR_KPARAM_INFO
	.align		4
.L_9:
        /*0018*/ 	.byte	0x04, 0x17
        /*001a*/ 	.short	(.L_11 - .L_10)
.L_10:
        /*001c*/ 	.word	0x00000000
        /*0020*/ 	.short	0x0004
        /*0022*/ 	.short	0x0020
        /*0024*/ 	.byte	0x00, 0xf0, 0x21, 0x00


	//----- nvinfo : EIATTR_KPARAM_INFO
	.align		4
.L_11:
        /*0028*/ 	.byte	0x04, 0x17
        /*002a*/ 	.short	(.L_13 - .L_12)
.L_12:
        /*002c*/ 	.word	0x00000000
        /*0030*/ 	.short	0x0003
        /*0032*/ 	.short	0x0018
        /*0034*/ 	.byte	0x00, 0xf0, 0x21, 0x00


	//----- nvinfo : EIATTR_KPARAM_INFO
	.align		4
.L_13:
        /*0038*/ 	.byte	0x04, 0x17
        /*003a*/ 	.short	(.L_15 - .L_14)
.L_14:
        /*003c*/ 	.word	0x00000000
        /*0040*/ 	.short	0x0002
        /*0042*/ 	.short	0x0010
        /*0044*/ 	.byte	0x00, 0xf0, 0x21, 0x00


	//----- nvinfo : EIATTR_KPARAM_INFO
	.align		4
.L_15:
        /*0048*/ 	.byte	0x04, 0x17
        /*004a*/ 	.short	(.L_17 - .L_16)
.L_16:
        /*004c*/ 	.word	0x00000000
        /*0050*/ 	.short	0x0001
        /*0052*/ 	.short	0x0008
        /*0054*/ 	.byte	0x00, 0xf0, 0x11, 0x00


	//----- nvinfo : EIATTR_KPARAM_INFO
	.align		4
.L_17:
        /*0058*/ 	.byte	0x04, 0x17
        /*005a*/ 	.short	(.L_19 - .L_18)
.L_18:
        /*005c*/ 	.word	0x00000000
        /*0060*/ 	.short	0x0000
        /*0062*/ 	.short	0x0000
        /*0064*/ 	.byte	0x00, 0xf0, 0x21, 0x00


	//----- nvinfo : EIATTR_SPARSE_MMA_MASK
	.align		4
.L_19:
        /*0068*/ 	.byte	0x03, 0x50
        /*006a*/ 	.short	0x0000


	//----- nvinfo : EIATTR_MAXREG_COUNT
	.align		4
        /*006c*/ 	.byte	0x03, 0x1b
        /*006e*/ 	.short	0x00ff


	//----- nvinfo : EIATTR_MERCURY_ISA_VERSION
	.align		4
        /*0070*/ 	.byte	0x03, 0x5f
        /*0072*/ 	.short	0x0101


	//----- nvinfo : EIATTR_VRC_CTA_INIT_COUNT
	.align		4
        /*0074*/ 	.byte	0x02, 0x4a
	.zero		1
	.zero		1


	//----- nvinfo : EIATTR_EXIT_INSTR_OFFSETS
	.align		4
        /*0078*/ 	.byte	0x04, 0x1c
        /*007a*/ 	.short	(.L_21 - .L_20)


	//   ....[0]....
.L_20:
        /*007c*/ 	.word	0x00000030


	//   ....[1]....
        /*0080*/ 	.word	0x00000090


	//   ....[2]....
        /*0084*/ 	.word	0x000001a0


	//----- nvinfo : EIATTR_CBANK_PARAM_SIZE
	.align		4
.L_21:
        /*0088*/ 	.byte	0x03, 0x19
        /*008a*/ 	.short	0x002c


	//----- nvinfo : EIATTR_PARAM_CBANK
	.align		4
        /*008c*/ 	.byte	0x04, 0x0a
        /*008e*/ 	.short	(.L_23 - .L_22)
	.align		4
.L_22:
        /*0090*/ 	.word	index@(.nv.constant0.sethlm_acc_$ck_L2850_1)
        /*0094*/ 	.short	0x0380
        /*0096*/ 	.short	0x002c


	//----- nvinfo : EIATTR_SW_WAR
	.align		4
.L_23:
        /*0098*/ 	.byte	0x04, 0x36
        /*009a*/ 	.short	(.L_25 - .L_24)
.L_24:
        /*009c*/ 	.word	0x00000008
.L_25:


//--------------------- .nv.callgraph             --------------------------
	.section	.nv.callgraph,"",@"SHT_CUDA_CALLGRAPH"
	.align	4
	.sectionentsize	8
	.align		4
        /*0000*/ 	.word	0x00000000
	.align		4
        /*0004*/ 	.word	0xffffffff
	.align		4
        /*0008*/ 	.word	0x00000000
	.align		4
        /*000c*/ 	.word	0xfffffffe
	.align		4
        /*0010*/ 	.word	0x00000000
	.align		4
        /*0014*/ 	.word	0xfffffffd
	.align		4
        /*0018*/ 	.word	0x00000000
	.align		4
        /*001c*/ 	.word	0xfffffffc


//--------------------- .text.sethlm_acc_$ck_L2850_1 --------------------------
	.section	.text.sethlm_acc_$ck_L2850_1,"ax",@progbits
	.align	128
.text.sethlm_acc_$ck_L2850_1:
        .type           sethlm_acc_$ck_L2850_1,@function
        .size           sethlm_acc_$ck_L2850_1,(.L_x_1 - sethlm_acc_$ck_L2850_1)
        .other          sethlm_acc_$ck_L2850_1,@"STO_CUDA_ENTRY STV_DEFAULT"
sethlm_acc_$ck_L2850_1:
[----:B------:R-:W-:Y:S01]  /*0000*/  LDC R1, c[0x0][0x37c] ;  /* 0x0000df00ff017b82 */ /* 0x000fe20000000800 */
[----:B------:R-:W0:Y:S02]  /*0010*/  LDCU UR5, c[0x0][0x388] ;  /* 0x00007100ff0577ac */ /* 0x000e240008000800 */
[----:B0-----:R-:W-:-:S13]  /*0020*/  ISETP.LT.AND P0, PT, RZ, UR5, PT ;  /* 0x00000005ff007c0c */ /* 0x001fda000bf01270 */
[----:B------:R-:W-:Y:S05]  /*0030*/  @!P0 EXIT ;  /* 0x000000000000894d */ /* 0x000fea0003800000 */
[----:B------:R-:W0:Y:S01]  /*0040*/  S2R R0, SR_CTAID.X ;  /* 0x0000000000007919 */ /* 0x000e220000002500 */
[----:B------:R-:W0:Y:S01]  /*0050*/  LDCU UR4, c[0x0][0x360] ;  /* 0x00006c00ff0477ac */ /* 0x000e220008000800 */
[----:B------:R-:W0:Y:S02]  /*0060*/  S2R R3, SR_TID.X ;  /* 0x0000000000037919 */ /* 0x000e240000002100 */
[----:B0-----:R-:W-:-:S05]  /*0070*/  IMAD R0, R0, UR4, R3 ;  /* 0x0000000400007c24 */ /* 0x001fca000f8e0203 */
[----:B------:R-:W-:-:S13]  /*0080*/  ISETP.GE.AND P0, PT, R0, UR5, PT ;  /* 0x0000000500007c0c */ /* 0x000fda000bf06270 */
[----:B------:R-:W-:Y:S05]  /*0090*/  @P0 EXIT ;  /* 0x000000000000094d */ /* 0x000fea0003800000 */
[----:B------:R-:W0:Y:S01]  /*00a0*/  LDC R3, c[0x0][0x3a8] ;  /* 0x0000ea00ff037b82 */ /* 0x000e220000000800 */
[----:B------:R-:W1:Y:S01]  /*00b0*/  LDCU.128 UR8, c[0x0][0x390] ;  /* 0x00007200ff0877ac */ /* 0x000e620008000c00 */
[----:B------:R-:W2:Y:S06]  /*00c0*/  LDCU.64 UR4, c[0x0][0x358] ;  /* 0x00006b00ff0477ac */ /* 0x000eac0008000a00 */
[----:B------:R-:W2:Y:S01]  /*00d0*/  LDC.64 R6, c[0x0][0x3a0] ;  /* 0x0000e800ff067b82 */ /* 0x000ea20000000a00 */
[----:B------:R-:W3:Y:S01]  /*00e0*/  LDCU.64 UR6, c[0x0][0x380] ;  /* 0x00007000ff0677ac */ /* 0x000ee20008000a00 */
[----:B0-----:R-:W-:-:S04]  /*00f0*/  IMAD R2, R3, 0x33400, R0 ;  /* 0x0003340003027824 */ /* 0x001fc800078e0200 */
[----:B------:R-:W-:-:S05]  /*0100*/  IMAD.SHL.U32 R2, R2, 0x8, RZ ;  /* 0x0000000802027824 */ /* 0x000fca00078e00ff */
[----:B-1----:R-:W-:-:S04]  /*0110*/  IADD3 R4, P0, PT, R2, UR8, RZ ;  /* 0x0000000802047c10 */ /* 0x002fc8000ff1e0ff */
[----:B------:R-:W-:Y:S02]  /*0120*/  LEA.HI.X.SX32 R5, R2, UR9, 0x1, P0 ;  /* 0x0000000902057c11 */ /* 0x000fe400080f0eff */
[----:B--2---:R-:W3:Y:S04]  /*0130*/  LDG.E.64.CONSTANT R2, desc[UR4][R6.64+0x350] ;  /* 0x0003500406027981 */ /* 0x004ee8000c1e9b00 */
[----:B------:R-:W3:Y:S01]  /*0140*/  LDG.E.64.CONSTANT R4, desc[UR4][R4.64+-0x19a000] ;  /* 0xe660000404047981 */ /* 0x000ee2000c1e9b00 */
[----:B------:R-:W-:-:S05]  /*0150*/  IMAD.SHL.U32 R0, R0, 0x8, RZ ;  /* 0x0000000800007824 */ /* 0x000fca00078e00ff */
[----:B------:R-:W-:-:S04]  /*0160*/  IADD3 R8, P0, PT, R0, UR10, RZ ;  /* 0x0000000a00087c10 */ /* 0x000fc8000ff1e0ff */
[----:B------:R-:W-:Y:S01]  /*0170*/  LEA.HI.X.SX32 R9, R0, UR11, 0x1, P0 ;  /* 0x0000000b00097c11 */ /* 0x000fe200080f0eff */
[----:B---3--:R-:W-:-:S07]  /*0180*/  DFMA R2, R4, UR6, R2 ;  /* 0x0000000604027c2b */ /* 0x008fce0008000002 */
[----:B------:R-:W-:Y:S01]  /*0190*/  STG.E.64 desc[UR4][R8.64], R2 ;  /* 0x0000000208007986 */ /* 0x000fe2000c101b04 */
[----:B------:R-:W-:Y:S05]  /*01a0*/  EXIT ;  /* 0x000000000000794d */ /* 0x000fea0003800000 */
.L_x_0:
[----:B------:R-:W-:-:S00]  /*01b0*/  BRA `(.L_x_0) ;  /* 0xfffffffc00fc7947 */ /* 0x000fc0000383ffff */
[----:B------:R-:W-:-:S00]  /*01c0*/  NOP ;  /* 0x0000000000007918 */ /* 0x000fc00000000000 */
        /* <DEDUP_REMOVED lines=11> */
.L_x_1:


//--------------------- .nv.shared.reserved.0     --------------------------
	.section	.nv.shared.reserved.0,"aw",@nobits
	.weak		__nv_reservedSMEM_offset_0_alias
	.size		__nv_reservedSMEM_offset_0_alias, 0, 64
	.other		__nv_reservedSMEM_offset_0_alias,@"STO_CUDA_RESERVED_SHARED STV_DEFAULT"
__nv_reservedSMEM_offset_0_alias:
	.zero		0
	.zero		64


//--------------------- .nv.constant0.sethlm_acc_$ck_L2850_1 --------------------------
	.section	.nv.constant0.sethlm_acc_$ck_L2850_1,"a",@progbits
	.sectionflags	@""
	.align	4
.nv.constant0.sethlm_acc_$ck_L2850_1:
	.zero		940


//--------------------- SYMBOLS --------------------------

	.type		.nv.reservedSmem.offset0,@object
	.size		.nv.reservedSmem.offset0,0x4
